	.headerflags	@"EF_CUDA_TEXMODE_UNIFIED EF_CUDA_64BIT_ADDRESS EF_CUDA_ACCELERATORS EF_CUDA_SM90 EF_CUDA_VIRTUAL_SM(EF_CUDA_SM90)"
	.elftype	@"ET_EXEC"


//--------------------- .nv.info                  --------------------------
	.section	.nv.info,"",@"SHT_CUDA_INFO"
	.align	4


	//----- nvinfo : EIATTR_REGCOUNT
	.align		4
        /*0000*/ 	.byte	0x04, 0x2f
        /*0002*/ 	.short	(.L_1 - .L_0)
	.align		4
.L_0:
        /*0004*/ 	.word	index@(triton_poi_fused_1)
        /*0008*/ 	.word	0x0000001e


	//----- nvinfo : EIATTR_MIN_STACK_SIZE
	.align		4
.L_1:
        /*000c*/ 	.byte	0x04, 0x12
        /*000e*/ 	.short	(.L_3 - .L_2)
	.align		4
.L_2:
        /*0010*/ 	.word	index@(triton_poi_fused_1)
        /*0014*/ 	.word	0x00000000


	//----- nvinfo : EIATTR_FRAME_SIZE
	.align		4
.L_3:
        /*0018*/ 	.byte	0x04, 0x11
        /*001a*/ 	.short	(.L_5 - .L_4)
	.align		4
.L_4:
        /*001c*/ 	.word	index@(triton_poi_fused_1)
        /*0020*/ 	.word	0x00000000


	//----- nvinfo : EIATTR_MIN_STACK_SIZE
	.align		4
.L_5:
        /*0024*/ 	.byte	0x04, 0x12
        /*0026*/ 	.short	(.L_7 - .L_6)
	.align		4
.L_6:
        /*0028*/ 	.word	index@(triton_poi_fused_1)
        /*002c*/ 	.word	0x00000000
.L_7:


//--------------------- .nv.info.triton_poi_fused_1 --------------------------
	.section	.nv.info.triton_poi_fused_1,"",@"SHT_CUDA_INFO"
	.sectionflags	@""
	.align	4


	//----- nvinfo : EIATTR_CUDA_API_VERSION
	.align		4
        /*0000*/ 	.byte	0x04, 0x37
        /*0002*/ 	.short	(.L_9 - .L_8)
.L_8:
        /*0004*/ 	.word	0x0000007c


	//----- nvinfo : EIATTR_KPARAM_INFO
	.align		4
.L_9:
        /*0008*/ 	.byte	0x04, 0x17
        /*000a*/ 	.short	(.L_11 - .L_10)
.L_10:
        /*000c*/ 	.word	0x00000000
        /*0010*/ 	.short	0x0003
        /*0012*/ 	.short	0x0014
        /*0014*/ 	.byte	0x00, 0xf0, 0x11, 0x00


	//----- nvinfo : EIATTR_KPARAM_INFO
	.align		4
.L_11:
        /*0018*/ 	.byte	0x04, 0x17
        /*001a*/ 	.short	(.L_13 - .L_12)
.L_12:
        /*001c*/ 	.word	0x00000000
        /*0020*/ 	.short	0x0002
        /*0022*/ 	.short	0x0010
        /*0024*/ 	.byte	0x00, 0xf0, 0x11, 0x00


	//----- nvinfo : EIATTR_KPARAM_INFO
	.align		4
.L_13:
        /*0028*/ 	.byte	0x04, 0x17
        /*002a*/ 	.short	(.L_15 - .L_14)
.L_14:
        /*002c*/ 	.word	0x00000000
        /*0030*/ 	.short	0x0001
        /*0032*/ 	.short	0x0008
        /*0034*/ 	.byte	0x00, 0xf4, 0x21, 0x00


	//----- nvinfo : EIATTR_KPARAM_INFO
	.align		4
.L_15:
        /*0038*/ 	.byte	0x04, 0x17
        /*003a*/ 	.short	(.L_17 - .L_16)
.L_16:
        /*003c*/ 	.word	0x00000000
        /*0040*/ 	.short	0x0000
        /*0042*/ 	.short	0x0000
        /*0044*/ 	.byte	0x00, 0xf4, 0x21, 0x00


	//----- nvinfo : EIATTR_SPARSE_MMA_MASK
	.align		4
.L_17:
        /*0048*/ 	.byte	0x03, 0x50
        /*004a*/ 	.short	0x0000


	//----- nvinfo : EIATTR_MAXREG_COUNT
	.align		4
        /*004c*/ 	.byte	0x03, 0x1b
        /*004e*/ 	.short	0x00ff


	//----- nvinfo : EIATTR_EXIT_INSTR_OFFSETS
	.align		4
        /*0050*/ 	.byte	0x04, 0x1c
        /*0052*/ 	.short	(.L_19 - .L_18)


	//   ....[0]....
.L_18:
        /*0054*/ 	.word	0x00000900


	//   ....[1]....
        /*0058*/ 	.word	0x00000990


	//----- nvinfo : EIATTR_REQNTID
	.align		4
.L_19:
        /*005c*/ 	.byte	0x04, 0x10
        /*005e*/ 	.short	(.L_21 - .L_20)
.L_20:
        /*0060*/ 	.word	0x00000080
        /*0064*/ 	.word	0x00000001
        /*0068*/ 	.word	0x00000001


	//----- nvinfo : EIATTR_CBANK_PARAM_SIZE
	.align		4
.L_21:
        /*006c*/ 	.byte	0x03, 0x19
        /*006e*/ 	.short	0x0018


	//----- nvinfo : EIATTR_PARAM_CBANK
	.align		4
        /*0070*/ 	.byte	0x04, 0x0a
        /*0072*/ 	.short	(.L_23 - .L_22)
	.align		4
.L_22:
        /*0074*/ 	.word	index@(.nv.constant0.triton_poi_fused_1)
        /*0078*/ 	.short	0x0210
        /*007a*/ 	.short	0x0018


	//----- nvinfo : EIATTR_SW_WAR
	.align		4
.L_23:
        /*007c*/ 	.byte	0x04, 0x36
        /*007e*/ 	.short	(.L_25 - .L_24)
.L_24:
        /*0080*/ 	.word	0x00000008
.L_25:


//--------------------- .nv.callgraph             --------------------------
	.section	.nv.callgraph,"",@"SHT_CUDA_CALLGRAPH"
	.align	4
	.sectionentsize	8
	.align		4
        /*0000*/ 	.word	0x00000000
	.align		4
        /*0004*/ 	.word	0xffffffff
	.align		4
        /*0008*/ 	.word	0x00000000
	.align		4
        /*000c*/ 	.word	0xfffffffe
	.align		4
        /*0010*/ 	.word	0x00000000
	.align		4
        /*0014*/ 	.word	0xfffffffd
	.align		4
        /*0018*/ 	.word	0x00000000
	.align		4
        /*001c*/ 	.word	0xfffffffc


//--------------------- .text.triton_poi_fused_1  --------------------------
	.section	.text.triton_poi_fused_1,"ax",@progbits
	.sectionflags	@"SHF_BARRIERS=1"
	.align	128
        .global         triton_poi_fused_1
        .type           triton_poi_fused_1,@function
        .size           triton_poi_fused_1,(.L_x_1 - triton_poi_fused_1)
        .other          triton_poi_fused_1,@"STO_CUDA_ENTRY STV_DEFAULT"
triton_poi_fused_1:
.text.triton_poi_fused_1:
[----:B------:R-:W0:Y:S01]  /*0000*/  LDC R1, c[0x0][0x28] ;  /* 0x00000a00ff017b82 */ /* 0x000e220000000800 */
[----:B------:R-:W1:Y:S07]  /*0010*/  S2R R3, SR_CTAID.X ;  /* 0x0000000000037919 */ /* 0x000e6e0000002500 */
[----:B------:R-:W2:Y:S01]  /*0020*/  S2UR UR4, SR_CTAID.Y ;  /* 0x00000000000479c3 */ /* 0x000ea20000002600 */
[----:B------:R-:W-:Y:S02]  /*0030*/  CS2R R12, SRZ ;  /* 0x00000000000c7805 */ /* 0x000fe4000001ff00 */
[----:B------:R-:W-:Y:S01]  /*0040*/  CS2R R14, SRZ ;  /* 0x00000000000e7805 */ /* 0x000fe2000001ff00 */
[----:B------:R-:W3:Y:S01]  /*0050*/  S2R R0, SR_TID.X ;  /* 0x0000000000007919 */ /* 0x000ee20000002100 */
[----:B------:R-:W-:-:S03]  /*0060*/  ULDC.64 UR8, c[0x0][0x208] ;  /* 0x0000820000087ab9 */ /* 0x000fc60000000a00 */
[----:B------:R-:W4:Y:S01]  /*0070*/  LDC.64 R4, c[0x0][0x210] ;  /* 0x00008400ff047b82 */ /* 0x000f220000000a00 */
[----:B--2---:R-:W-:Y:S01]  /*0080*/  USHF.L.U32 UR4, UR4, 0x5, URZ ;  /* 0x0000000504047899 */ /* 0x004fe2000800063f */
[----:B-1----:R-:W-:Y:S02]  /*0090*/  IMAD.SHL.U32 R3, R3, 0x20, RZ ;  /* 0x0000002003037824 */ /* 0x002fe400078e00ff */
[----:B---3--:R-:W-:Y:S01]  /*00a0*/  IMAD.SHL.U32 R6, R0, 0x4, RZ ;  /* 0x0000000400067824 */ /* 0x008fe200078e00ff */
[----:B------:R-:W-:-:S04]  /*00b0*/  SHF.R.U32.HI R2, RZ, 0x3, R0 ;  /* 0x00000003ff027819 */ /* 0x000fc80000011600 */
[----:B------:R-:W-:Y:S02]  /*00c0*/  SGXT.U32 R2, R2, 0x4 ;  /* 0x000000040202781a */ /* 0x000fe40000000000 */
[----:B------:R-:W-:Y:S02]  /*00d0*/  LOP3.LUT R7, R3, 0x1c, R6, 0xf8, !PT ;  /* 0x0000001c03077812 */ /* 0x000fe400078ef806 */
[----:B------:R-:W-:Y:S02]  /*00e0*/  LOP3.LUT R2, R2, UR4, RZ, 0xfc, !PT ;  /* 0x0000000402027c12 */ /* 0x000fe4000f8efcff */
[----:B------:R-:W-:-:S03]  /*00f0*/  ISETP.GE.AND P0, PT, R7, 0x24, PT ;  /* 0x000000240700780c */ /* 0x000fc60003f06270 */
[C---:B------:R-:W-:Y:S01]  /*0100*/  IMAD R7, R2.reuse, 0x24, R7 ;  /* 0x0000002402077824 */ /* 0x040fe200078e0207 */
[----:B------:R-:W-:-:S03]  /*0110*/  ISETP.LT.AND P1, PT, R2, 0xc0, !P0 ;  /* 0x000000c00200780c */ /* 0x000fc60004721270 */
[----:B----4-:R-:W-:-:S10]  /*0120*/  IMAD.WIDE R8, R7, 0x4, R4 ;  /* 0x0000000407087825 */ /* 0x010fd400078e0204 */
[----:B------:R-:W2:Y:S01]  /*0130*/  @P1 LDG.E.EL.128 R12, desc[UR8][R8.64] ;  /* 0x00000008080c1981 */ /* 0x000ea2000c2e1d00 */
[----:B------:R-:W-:Y:S01]  /*0140*/  LOP3.LUT R2, R2, 0x10, RZ, 0xfc, !PT ;  /* 0x0000001002027812 */ /* 0x000fe200078efcff */
[----:B------:R-:W-:Y:S01]  /*0150*/  VIADD R11, R7, 0x240 ;  /* 0x00000240070b7836 */ /* 0x000fe20000000000 */
[----:B------:R-:W-:Y:S02]  /*0160*/  CS2R R6, SRZ ;  /* 0x0000000000067805 */ /* 0x000fe4000001ff00 */
[----:B------:R-:W-:Y:S01]  /*0170*/  ISETP.LT.AND P0, PT, R2, 0xc0, !P0 ;  /* 0x000000c00200780c */ /* 0x000fe20004701270 */
[----:B------:R-:W-:Y:S01]  /*0180*/  IMAD.WIDE R10, R11, 0x4, R4 ;  /* 0x000000040b0a7825 */ /* 0x000fe200078e0204 */
[----:B------:R-:W-:-:S11]  /*0190*/  CS2R R4, SRZ ;  /* 0x0000000000047805 */ /* 0x000fd6000001ff00 */
[----:B------:R1:W3:Y:S01]  /*01a0*/  @P0 LDG.E.EL.128 R4, desc[UR8][R10.64] ;  /* 0x000000080a040981 */ /* 0x0002e2000c2e1d00 */
[----:B------:R-:W4:Y:S01]  /*01b0*/  S2UR UR6, SR_CgaCtaId ;  /* 0x00000000000679c3 */ /* 0x000f220000008800 */
[----:B------:R-:W-:Y:S01]  /*01c0*/  UMOV UR5, 0x400 ;  /* 0x0000040000057882 */ /* 0x000fe20000000000 */
[----:B------:R-:W5:Y:S01]  /*01d0*/  S2R R16, SR_TID.X ;  /* 0x0000000000107919 */ /* 0x000f620000002100 */
[----:B-1----:R-:W-:Y:S02]  /*01e0*/  LOP3.LUT R10, R3, 0x1f, R0, 0xf8, !PT ;  /* 0x0000001f030a7812 */ /* 0x002fe400078ef800 */
[----:B------:R-:W-:Y:S02]  /*01f0*/  SHF.R.U32.HI R11, RZ, 0x5, R0 ;  /* 0x00000005ff0b7819 */ /* 0x000fe40000011600 */
[----:B------:R-:W-:Y:S01]  /*0200*/  ISETP.GE.AND P0, PT, R10, 0x24, PT ;  /* 0x000000240a00780c */ /* 0x000fe20003f06270 */
[----:B----4-:R-:W-:Y:S01]  /*0210*/  UPRMT UR5, UR6, 0x654, UR5 ;  /* 0x0000065406057896 */ /* 0x010fe20008000005 */
[----:B-----5:R-:W-:Y:S01]  /*0220*/  IMAD.SHL.U32 R8, R16, 0x10, RZ ;  /* 0x0000001010087824 */ /* 0x020fe200078e00ff */
[----:B------:R-:W-:-:S04]  /*0230*/  SHF.R.U32.HI R2, RZ, 0x1, R16 ;  /* 0x00000001ff027819 */ /* 0x000fc80000011610 */
[----:B------:R-:W-:Y:S02]  /*0240*/  LOP3.LUT R2, R2, 0x3c, RZ, 0xc0, !PT ;  /* 0x0000003c02027812 */ /* 0x000fe400078ec0ff */
[----:B------:R-:W-:Y:S02]  /*0250*/  LOP3.LUT R9, R8, 0x7f0, RZ, 0xc0, !PT ;  /* 0x000007f008097812 */ /* 0x000fe400078ec0ff */
[----:B------:R-:W-:Y:S02]  /*0260*/  SHF.R.U32.HI R8, RZ, 0x3, R0 ;  /* 0x00000003ff087819 */ /* 0x000fe40000011600 */
[----:B------:R-:W-:Y:S02]  /*0270*/  IADD3 R18, R9, UR5, R2 ;  /* 0x0000000509127c10 */ /* 0x000fe4000fffe002 */
[----:B------:R-:W-:Y:S01]  /*0280*/  LOP3.LUT R0, R16, 0x7f, RZ, 0xc0, !PT ;  /* 0x0000007f10007812 */ /* 0x000fe200078ec0ff */
[----:B------:R-:W1:Y:S01]  /*0290*/  LDC.64 R2, c[0x0][0x218] ;  /* 0x00008600ff027b82 */ /* 0x000e620000000a00 */
[----:B------:R-:W-:-:S02]  /*02a0*/  LOP3.LUT R9, R8, 0xc, RZ, 0xc0, !PT ;  /* 0x0000000c08097812 */ /* 0x000fc400078ec0ff */
[----:B------:R-:W-:Y:S02]  /*02b0*/  SGXT.U32 R8, R11, 0x2 ;  /* 0x000000020b08781a */ /* 0x000fe40000000000 */
[----:B------:R-:W-:Y:S01]  /*02c0*/  LOP3.LUT R11, R0, 0x80, RZ, 0xfc, !PT ;  /* 0x00000080000b7812 */ /* 0x000fe200078efcff */
[----:B------:R-:W-:-:S03]  /*02d0*/  VIADD R9, R9, UR5 ;  /* 0x0000000509097c36 */ /* 0x000fc60008000000 */
[----:B------:R-:W-:Y:S01]  /*02e0*/  SHF.R.U32.HI R11, RZ, 0x3, R11 ;  /* 0x00000003ff0b7819 */ /* 0x000fe2000001160b */
[C---:B------:R-:W-:Y:S01]  /*02f0*/  IMAD R16, R0.reuse, 0x4, R9 ;  /* 0x0000000400107824 */ /* 0x040fe200078e0209 */
[----:B--2---:R2:W-:Y:S04]  /*0300*/  STS [R18], R12 ;  /* 0x0000000c12007388 */ /* 0x0045e80000000800 */
[----:B------:R4:W-:Y:S04]  /*0310*/  STS [R18+0x4], R13 ;  /* 0x0000040d12007388 */ /* 0x0009e80000000800 */
[----:B------:R5:W-:Y:S01]  /*0320*/  STS [R18+0xc], R15 ;  /* 0x00000c0f12007388 */ /* 0x000be20000000800 */
[----:B--2---:R-:W-:-:S03]  /*0330*/  LOP3.LUT R12, R0, 0x100, RZ, 0xfc, !PT ;  /* 0x00000100000c7812 */ /* 0x004fc600078efcff */
[----:B------:R2:W-:Y:S01]  /*0340*/  STS [R18+0x8], R14 ;  /* 0x0000080e12007388 */ /* 0x0005e20000000800 */
[----:B----4-:R-:W-:Y:S02]  /*0350*/  LOP3.LUT R13, R0, 0x180, RZ, 0xfc, !PT ;  /* 0x00000180000d7812 */ /* 0x010fe400078efcff */
[----:B------:R-:W-:Y:S02]  /*0360*/  SHF.R.U32.HI R12, RZ, 0x3, R12 ;  /* 0x00000003ff0c7819 */ /* 0x000fe4000001160c */
[----:B-----5:R-:W-:Y:S02]  /*0370*/  LOP3.LUT R15, R8, UR4, RZ, 0xfc, !PT ;  /* 0x00000004080f7c12 */ /* 0x020fe4000f8efcff */
[----:B------:R-:W-:Y:S02]  /*0380*/  SHF.R.U32.HI R17, RZ, 0x3, R13 ;  /* 0x00000003ff117819 */ /* 0x000fe4000001160d */
[----:B------:R-:W-:Y:S02]  /*0390*/  LOP3.LUT R13, R11, 0x1c, RZ, 0xc0, !PT ;  /* 0x0000001c0b0d7812 */ /* 0x000fe400078ec0ff */
[----:B--2---:R-:W-:Y:S01]  /*03a0*/  LOP3.LUT R14, R12, 0x2c, RZ, 0xc0, !PT ;  /* 0x0000002c0c0e7812 */ /* 0x004fe200078ec0ff */
[C---:B------:R-:W-:Y:S01]  /*03b0*/  IMAD.HI R12, R15.reuse, 0x55555556, RZ ;  /* 0x555555560f0c7827 */ /* 0x040fe200078e02ff */
[----:B------:R-:W-:-:S02]  /*03c0*/  LOP3.LUT R11, R15, 0x4, RZ, 0xfc, !PT ;  /* 0x000000040f0b7812 */ /* 0x000fc400078efcff */
[----:B------:R-:W-:Y:S01]  /*03d0*/  LOP3.LUT R19, R17, 0x3c, RZ, 0xc0, !PT ;  /* 0x0000003c11137812 */ /* 0x000fe200078ec0ff */
[----:B------:R-:W-:Y:S01]  /*03e0*/  VIADD R23, R14, UR5 ;  /* 0x000000050e177c36 */ /* 0x000fe20008000000 */
[----:B------:R-:W-:Y:S01]  /*03f0*/  LEA.HI R12, R12, R12, RZ, 0x1 ;  /* 0x0000000c0c0c7211 */ /* 0x000fe200078f08ff */
[----:B------:R-:W-:Y:S01]  /*0400*/  IMAD.HI R14, R11, 0x55555556, RZ ;  /* 0x555555560b0e7827 */ /* 0x000fe200078e02ff */
[C---:B------:R-:W-:Y:S02]  /*0410*/  LOP3.LUT R9, R15.reuse, 0x8, RZ, 0xfc, !PT ;  /* 0x000000080f097812 */ /* 0x040fe400078efcff */
[----:B------:R-:W-:Y:S01]  /*0420*/  LOP3.LUT R8, R15, 0xc, RZ, 0xfc, !PT ;  /* 0x0000000c0f087812 */ /* 0x000fe200078efcff */
[----:B------:R-:W-:Y:S01]  /*0430*/  VIADD R17, R13, UR5 ;  /* 0x000000050d117c36 */ /* 0x000fe20008000000 */
[----:B------:R-:W-:Y:S01]  /*0440*/  LEA.HI R14, R14, R14, RZ, 0x1 ;  /* 0x0000000e0e0e7211 */ /* 0x000fe200078f08ff */
[----:B------:R-:W-:Y:S01]  /*0450*/  IMAD R21, R12, -0x3, R15 ;  /* 0xfffffffd0c157824 */ /* 0x000fe200078e020f */
[----:B------:R-:W-:Y:S01]  /*0460*/  ISETP.LT.AND P6, PT, R11, 0xc0, !P0 ;  /* 0x000000c00b00780c */ /* 0x000fe200047c1270 */
[----:B------:R-:W-:Y:S01]  /*0470*/  VIADD R13, R19, UR5 ;  /* 0x00000005130d7c36 */ /* 0x000fe20008000000 */
[----:B------:R-:W-:Y:S01]  /*0480*/  BAR.SYNC.DEFER_BLOCKING 0x0 ;  /* 0x0000000000007b1d */ /* 0x000fe20000010000 */
[C---:B------:R-:W-:Y:S01]  /*0490*/  IMAD R20, R0.reuse, 0x4, R23 ;  /* 0x0000000400147824 */ /* 0x040fe200078e0217 */
[----:B------:R-:W-:Y:S01]  /*04a0*/  ISETP.LT.AND P1, PT, R9, 0xc0, !P0 ;  /* 0x000000c00900780c */ /* 0x000fe20004721270 */
[----:B------:R-:W-:Y:S01]  /*04b0*/  IMAD R17, R0, 0x4, R17 ;  /* 0x0000000400117824 */ /* 0x000fe200078e0211 */
[----:B------:R-:W-:Y:S01]  /*04c0*/  ISETP.LT.AND P2, PT, R8, 0xc0, !P0 ;  /* 0x000000c00800780c */ /* 0x000fe20004741270 */
[----:B------:R-:W-:Y:S01]  /*04d0*/  IMAD R23, R10, 0x3, R21 ;  /* 0x000000030a177824 */ /* 0x000fe200078e0215 */
[----:B------:R-:W-:Y:S01]  /*04e0*/  ISETP.LT.AND P3, PT, R15, 0xc0, !P0 ;  /* 0x000000c00f00780c */ /* 0x000fe20004761270 */
[----:B------:R-:W-:-:S02]  /*04f0*/  IMAD R21, R14, -0x3, R11 ;  /* 0xfffffffd0e157824 */ /* 0x000fc400078e020b */
[----:B------:R-:W-:Y:S02]  /*0500*/  IMAD R0, R0, 0x4, R13 ;  /* 0x0000000400007824 */ /* 0x000fe400078e020d */
[----:B------:R-:W-:Y:S02]  /*0510*/  IMAD R23, R12, 0x6c, R23 ;  /* 0x0000006c0c177824 */ /* 0x000fe400078e0217 */
[----:B------:R-:W-:Y:S02]  /*0520*/  IMAD R21, R14, 0x6c, R21 ;  /* 0x0000006c0e157824 */ /* 0x000fe400078e0215 */
[----:B------:R-:W-:-:S05]  /*0530*/  IMAD.HI R22, R9, 0x55555556, RZ ;  /* 0x5555555609167827 */ /* 0x000fca00078e02ff */
[----:B------:R-:W-:Y:S01]  /*0540*/  LEA.HI R22, R22, R22, RZ, 0x1 ;  /* 0x0000001616167211 */ /* 0x000fe200078f08ff */
[----:B------:R-:W2:Y:S04]  /*0550*/  LDS R19, [R16] ;  /* 0x0000000010137984 */ /* 0x000ea80000000800 */
[----:B------:R-:W-:Y:S02]  /*0560*/  IMAD R11, R22, -0x3, R9 ;  /* 0xfffffffd160b7824 */ /* 0x000fe400078e0209 */
[----:B------:R-:W-:Y:S01]  /*0570*/  IMAD.HI R9, R8, 0x55555556, RZ ;  /* 0x5555555608097827 */ /* 0x000fe200078e02ff */
[----:B------:R-:W4:Y:S03]  /*0580*/  LDS R12, [R17+0x200] ;  /* 0x00020000110c7984 */ /* 0x000f260000000800 */
[----:B------:R-:W-:Y:S01]  /*0590*/  IMAD R11, R22, 0x6c, R11 ;  /* 0x0000006c160b7824 */ /* 0x000fe200078e020b */
[----:B------:R-:W5:Y:S01]  /*05a0*/  LDS R13, [R20+0x400] ;  /* 0x00040000140d7984 */ /* 0x000f620000000800 */
[----:B------:R-:W-:-:S02]  /*05b0*/  LEA.HI R25, R9, R9, RZ, 0x1 ;  /* 0x0000000909197211 */ /* 0x000fc400078f08ff */
[----:B------:R-:W-:Y:S01]  /*05c0*/  LOP3.LUT R22, R15, 0x14, RZ, 0xfc, !PT ;  /* 0x000000140f167812 */ /* 0x000fe200078efcff */
[----:B------:R-:W2:Y:S02]  /*05d0*/  LDS R14, [R0+0x600] ;  /* 0x00060000000e7984 */ /* 0x000ea40000000800 */
[----:B------:R-:W-:Y:S01]  /*05e0*/  IMAD R24, R25, -0x3, R8 ;  /* 0xfffffffd19187824 */ /* 0x000fe200078e0208 */
[----:B------:R-:W-:Y:S01]  /*05f0*/  BAR.SYNC.DEFER_BLOCKING 0x0 ;  /* 0x0000000000007b1d */ /* 0x000fe20000010000 */
[----:B-1----:R-:W-:Y:S01]  /*0600*/  IMAD.WIDE R8, R23, 0x4, R2 ;  /* 0x0000000417087825 */ /* 0x002fe200078e0202 */
[----:B------:R-:W-:Y:S02]  /*0610*/  LOP3.LUT R23, R15, 0x10, RZ, 0xfc, !PT ;  /* 0x000000100f177812 */ /* 0x000fe400078efcff */
[C---:B------:R-:W-:Y:S02]  /*0620*/  ISETP.LT.AND P4, PT, R22.reuse, 0xc0, !P0 ;  /* 0x000000c01600780c */ /* 0x040fe40004781270 */
[----:B---3--:R-:W-:Y:S04]  /*0630*/  STS [R18], R4 ;  /* 0x0000000412007388 */ /* 0x008fe80000000800 */
[----:B------:R1:W-:Y:S04]  /*0640*/  STS [R18+0x4], R5 ;  /* 0x0000040512007388 */ /* 0x0003e80000000800 */
[----:B------:R3:W-:Y:S04]  /*0650*/  STS [R18+0x8], R6 ;  /* 0x0000080612007388 */ /* 0x0007e80000000800 */
[----:B------:R4:W-:Y:S01]  /*0660*/  STS [R18+0xc], R7 ;  /* 0x00000c0712007388 */ /* 0x0009e20000000800 */
[----:B-1----:R-:W-:Y:S01]  /*0670*/  IMAD R5, R25, 0x6c, R24 ;  /* 0x0000006c19057824 */ /* 0x002fe200078e0218 */
[----:B------:R-:W-:Y:S01]  /*0680*/  BAR.SYNC.DEFER_BLOCKING 0x0 ;  /* 0x0000000000007b1d */ /* 0x000fe20000010000 */
[----:B------:R-:W-:Y:S01]  /*0690*/  IMAD.HI R24, R22, 0x55555556, RZ ;  /* 0x5555555616187827 */ /* 0x000fe200078e02ff */
[----:B---3--:R-:W-:-:S02]  /*06a0*/  LOP3.LUT R6, R15, 0x18, RZ, 0xfc, !PT ;  /* 0x000000180f067812 */ /* 0x008fc400078efcff */
[----:B------:R-:W-:Y:S01]  /*06b0*/  LOP3.LUT R15, R15, 0x1c, RZ, 0xfc, !PT ;  /* 0x0000001c0f0f7812 */ /* 0x000fe200078efcff */
[----:B------:R-:W-:Y:S01]  /*06c0*/  IMAD R5, R10, 0x3, R5 ;  /* 0x000000030a057824 */ /* 0x000fe200078e0205 */
[----:B------:R-:W-:Y:S01]  /*06d0*/  LEA.HI R25, R24, R24, RZ, 0x1 ;  /* 0x0000001818197211 */ /* 0x000fe200078f08ff */
[----:B0---4-:R-:W-:Y:S01]  /*06e0*/  IMAD.HI R7, R23, 0x55555556, RZ ;  /* 0x5555555617077827 */ /* 0x011fe200078e02ff */
[----:B------:R-:W-:-:S03]  /*06f0*/  ISETP.LT.AND P5, PT, R6, 0xc0, !P0 ;  /* 0x000000c00600780c */ /* 0x000fc600047a1270 */
[----:B------:R-:W-:Y:S01]  /*0700*/  IMAD.HI R26, R6, 0x55555556, RZ ;  /* 0x55555556061a7827 */ /* 0x000fe200078e02ff */
[----:B------:R-:W-:-:S03]  /*0710*/  LEA.HI R18, R7, R7, RZ, 0x1 ;  /* 0x0000000707127211 */ /* 0x000fc600078f08ff */
[C---:B------:R-:W-:Y:S01]  /*0720*/  IMAD R22, R25.reuse, -0x3, R22 ;  /* 0xfffffffd19167824 */ /* 0x040fe200078e0216 */
[----:B------:R-:W-:Y:S01]  /*0730*/  LEA.HI R27, R26, R26, RZ, 0x1 ;  /* 0x0000001a1a1b7211 */ /* 0x000fe200078f08ff */
[----:B------:R-:W-:Y:S02]  /*0740*/  IMAD R7, R10, 0x3, R21 ;  /* 0x000000030a077824 */ /* 0x000fe400078e0215 */
[----:B------:R-:W-:Y:S01]  /*0750*/  IMAD R25, R25, 0x6c, R22 ;  /* 0x0000006c19197824 */ /* 0x000fe200078e0216 */
[----:B------:R-:W0:Y:S04]  /*0760*/  LDS R16, [R16] ;  /* 0x0000000010107984 */ /* 0x000e280000000800 */
[----:B------:R-:W1:Y:S04]  /*0770*/  LDS R17, [R17+0x200] ;  /* 0x0002000011117984 */ /* 0x000e680000000800 */
[----:B------:R-:W4:Y:S04]  /*0780*/  LDS R4, [R20+0x400] ;  /* 0x0004000014047984 */ /* 0x000f280000000800 */
[----:B--2---:R2:W-:Y:S01]  /*0790*/  @P3 STG.E desc[UR8][R8.64], R19 ;  /* 0x0000001308003986 */ /* 0x0045e2000c101908 */
[----:B------:R-:W-:Y:S01]  /*07a0*/  ISETP.LT.AND P3, PT, R23, 0xc0, !P0 ;  /* 0x000000c01700780c */ /* 0x000fe20004761270 */
[----:B------:R-:W-:Y:S01]  /*07b0*/  IMAD R23, R18, -0x3, R23 ;  /* 0xfffffffd12177824 */ /* 0x000fe200078e0217 */
[----:B------:R-:W-:-:S03]  /*07c0*/  ISETP.LT.AND P0, PT, R15, 0xc0, !P0 ;  /* 0x000000c00f00780c */ /* 0x000fc60004701270 */
[----:B------:R-:W-:-:S04]  /*07d0*/  IMAD R23, R18, 0x6c, R23 ;  /* 0x0000006c12177824 */ /* 0x000fc800078e0217 */
[C---:B------:R-:W-:Y:S02]  /*07e0*/  IMAD R21, R10.reuse, 0x3, R23 ;  /* 0x000000030a157824 */ /* 0x040fe400078e0217 */
[C---:B--2---:R-:W-:Y:S02]  /*07f0*/  IMAD R8, R27.reuse, -0x3, R6 ;  /* 0xfffffffd1b087824 */ /* 0x044fe400078e0206 */
[----:B------:R-:W-:Y:S02]  /*0800*/  IMAD R9, R10, 0x3, R11 ;  /* 0x000000030a097824 */ /* 0x000fe400078e020b */
[----:B------:R-:W-:Y:S02]  /*0810*/  IMAD R27, R27, 0x6c, R8 ;  /* 0x0000006c1b1b7824 */ /* 0x000fe400078e0208 */
[----:B------:R-:W-:-:S04]  /*0820*/  IMAD.WIDE R6, R7, 0x4, R2 ;  /* 0x0000000407067825 */ /* 0x000fc800078e0202 */
[C---:B------:R-:W-:Y:S01]  /*0830*/  IMAD R23, R10.reuse, 0x3, R25 ;  /* 0x000000030a177824 */ /* 0x040fe200078e0219 */
[----:B------:R2:W-:Y:S01]  /*0840*/  @P6 STG.E desc[UR8][R6.64], R12 ;  /* 0x0000000c06006986 */ /* 0x0005e2000c101908 */
[----:B------:R-:W-:Y:S02]  /*0850*/  IMAD R27, R10, 0x3, R27 ;  /* 0x000000030a1b7824 */ /* 0x000fe400078e021b */
[----:B------:R-:W-:-:S04]  /*0860*/  IMAD.WIDE R8, R9, 0x4, R2 ;  /* 0x0000000409087825 */ /* 0x000fc800078e0202 */
[--C-:B------:R-:W-:Y:S01]  /*0870*/  IMAD.WIDE R18, R5, 0x4, R2.reuse ;  /* 0x0000000405127825 */ /* 0x100fe200078e0202 */
[----:B-----5:R3:W-:Y:S03]  /*0880*/  @P1 STG.E desc[UR8][R8.64], R13 ;  /* 0x0000000d08001986 */ /* 0x0207e6000c101908 */
[--C-:B------:R-:W-:Y:S01]  /*0890*/  IMAD.WIDE R20, R21, 0x4, R2.reuse ;  /* 0x0000000415147825 */ /* 0x100fe200078e0202 */
[----:B------:R3:W-:Y:S03]  /*08a0*/  @P2 STG.E desc[UR8][R18.64], R14 ;  /* 0x0000000e12002986 */ /* 0x0007e6000c101908 */
[--C-:B------:R-:W-:Y:S01]  /*08b0*/  IMAD.WIDE R22, R23, 0x4, R2.reuse ;  /* 0x0000000417167825 */ /* 0x100fe200078e0202 */
[----:B0-----:R3:W-:Y:S03]  /*08c0*/  @P3 STG.E desc[UR8][R20.64], R16 ;  /* 0x0000001014003986 */ /* 0x0017e6000c101908 */
[----:B--2---:R-:W-:Y:S01]  /*08d0*/  IMAD.WIDE R6, R27, 0x4, R2 ;  /* 0x000000041b067825 */ /* 0x004fe200078e0202 */
[----:B-1----:R3:W-:Y:S04]  /*08e0*/  @P4 STG.E desc[UR8][R22.64], R17 ;  /* 0x0000001116004986 */ /* 0x0027e8000c101908 */
[----:B----4-:R3:W-:Y:S01]  /*08f0*/  @P5 STG.E desc[UR8][R6.64], R4 ;  /* 0x0000000406005986 */ /* 0x0107e2000c101908 */
[----:B------:R-:W-:Y:S05]  /*0900*/  @!P0 EXIT ;  /* 0x000000000000894d */ /* 0x000fea0003800000 */
[----:B------:R-:W0:Y:S01]  /*0910*/  LDS R5, [R0+0x600] ;  /* 0x0006000000057984 */ /* 0x000e220000000800 */
[----:B---3--:R-:W-:-:S05]  /*0920*/  IMAD.HI R4, R15, 0x55555556, RZ ;  /* 0x555555560f047827 */ /* 0x008fca00078e02ff */
[----:B------:R-:W-:-:S05]  /*0930*/  LEA.HI R4, R4, R4, RZ, 0x1 ;  /* 0x0000000404047211 */ /* 0x000fca00078f08ff */
[----:B------:R-:W-:-:S04]  /*0940*/  IMAD R15, R4, -0x3, R15 ;  /* 0xfffffffd040f7824 */ /* 0x000fc800078e020f */
[----:B------:R-:W-:-:S04]  /*0950*/  IMAD R15, R4, 0x6c, R15 ;  /* 0x0000006c040f7824 */ /* 0x000fc800078e020f */
[----:B------:R-:W-:-:S04]  /*0960*/  IMAD R15, R10, 0x3, R15 ;  /* 0x000000030a0f7824 */ /* 0x000fc800078e020f */
[----:B------:R-:W-:-:S05]  /*0970*/  IMAD.WIDE R2, R15, 0x4, R2 ;  /* 0x000000040f027825 */ /* 0x000fca00078e0202 */
[----:B0-----:R-:W-:Y:S01]  /*0980*/  STG.E desc[UR8][R2.64], R5 ;  /* 0x0000000502007986 */ /* 0x001fe2000c101908 */
[----:B------:R-:W-:Y:S05]  /*0990*/  EXIT ;  /* 0x000000000000794d */ /* 0x000fea0003800000 */
.L_x_0:
[----:B------:R-:W-:-:S00]  /*09a0*/  BRA `(.L_x_0) ;  /* 0xfffffffc00fc7947 */ /* 0x000fc0000383ffff */
[----:B------:R-:W-:-:S00]  /*09b0*/  NOP ;  /* 0x0000000000007918 */ /* 0x000fc00000000000 */
        /* <DEDUP_REMOVED lines=12> */
.L_x_1:


//--------------------- .nv.shared.triton_poi_fused_1 --------------------------
	.section	.nv.shared.triton_poi_fused_1,"aw",@nobits
	.sectionflags	@""
	.align	16
	.zero		1024


//--------------------- .nv.constant0.triton_poi_fused_1 --------------------------
	.section	.nv.constant0.triton_poi_fused_1,"a",@progbits
	.sectionflags	@""
	.align	4
.nv.constant0.triton_poi_fused_1:
	.zero		552
